//
// Generated by NVIDIA NVVM Compiler
//
// Compiler Build ID: CL-36424714
// Cuda compilation tools, release 13.0, V13.0.88
// Based on NVVM 20.0.0
//

.version 9.0
.target sm_100
.address_size 64

	// .globl	_Z12mrope_kernelPff
.global .align 4 .b8 __cudart_i2opi_f[24] = {65, 144, 67, 60, 153, 149, 98, 219, 192, 221, 52, 245, 209, 87, 39, 252, 41, 21, 68, 78, 110, 131, 249, 162};

.visible .entry _Z12mrope_kernelPff(
	.param .u64 .ptr .align 1 _Z12mrope_kernelPff_param_0,
	.param .f32 _Z12mrope_kernelPff_param_1
)
{
	.local .align 4 .b8 	__local_depot0[28];
	.reg .b64 	%SP;
	.reg .b64 	%SPL;
	.reg .pred 	%p<41>;
	.reg .b32 	%r<99>;
	.reg .b32 	%f<133>;
	.reg .b64 	%rd<45>;
	.reg .b64 	%fd<5>;

	mov.u64 	%SPL, __local_depot0;
	ld.param.u64 	%rd15, [_Z12mrope_kernelPff_param_0];
	ld.param.f32 	%f24, [_Z12mrope_kernelPff_param_1];
	add.u64 	%rd1, %SPL, 0;
	add.u64 	%rd2, %SPL, 0;
	mov.u32 	%r31, %ctaid.x;
	mov.u32 	%r32, %ntid.x;
	mov.u32 	%r33, %tid.x;
	mad.lo.s32 	%r1, %r31, %r32, %r33;
	setp.gt.s32 	%p2, %r1, 127;
	@%p2 bra 	$L__BB0_26;
	cvta.to.global.u64 	%rd3, %rd15;
	shl.b32 	%r35, %r1, 6;
	cvt.s64.s32 	%rd4, %r35;
	abs.f32 	%f25, %f24;
	setp.lt.f32 	%p3, %f25, 0f00800000;
	mul.f32 	%f26, %f25, 0f4B800000;
	selp.f32 	%f27, %f26, %f25, %p3;
	selp.f32 	%f28, 0fC1C00000, 0f00000000, %p3;
	mov.b32 	%r36, %f27;
	add.s32 	%r37, %r36, -1060439283;
	and.b32  	%r38, %r37, -8388608;
	sub.s32 	%r39, %r36, %r38;
	mov.b32 	%f29, %r39;
	cvt.rn.f32.s32 	%f30, %r38;
	fma.rn.f32 	%f31, %f30, 0f34000000, %f28;
	add.f32 	%f32, %f29, 0fBF800000;
	add.f32 	%f33, %f29, 0f3F800000;
	rcp.approx.ftz.f32 	%f34, %f33;
	add.f32 	%f35, %f32, %f32;
	mul.f32 	%f36, %f35, %f34;
	mul.f32 	%f37, %f36, %f36;
	sub.f32 	%f38, %f32, %f36;
	add.f32 	%f39, %f38, %f38;
	neg.f32 	%f40, %f36;
	fma.rn.f32 	%f41, %f40, %f32, %f39;
	mul.rn.f32 	%f42, %f34, %f41;
	fma.rn.f32 	%f43, %f37, 0f3A2C32E4, 0f3B52E7DB;
	fma.rn.f32 	%f44, %f43, %f37, 0f3C93BB73;
	fma.rn.f32 	%f45, %f44, %f37, 0f3DF6384F;
	mul.rn.f32 	%f46, %f45, %f37;
	fma.rn.f32 	%f47, %f36, 0f3FB8AA3B, %f31;
	sub.f32 	%f48, %f31, %f47;
	fma.rn.f32 	%f49, %f36, 0f3FB8AA3B, %f48;
	fma.rn.f32 	%f50, %f42, 0f3FB8AA3B, %f49;
	fma.rn.f32 	%f51, %f36, 0f32A55E34, %f50;
	mul.f32 	%f52, %f46, 0f40400000;
	fma.rn.f32 	%f53, %f52, %f42, %f51;
	fma.rn.f32 	%f54, %f46, %f36, %f53;
	add.rn.f32 	%f2, %f47, %f54;
	neg.f32 	%f55, %f47;
	add.rn.f32 	%f56, %f2, %f55;
	neg.f32 	%f57, %f56;
	add.rn.f32 	%f3, %f54, %f57;
	setp.eq.f32 	%p4, %f24, 0f00000000;
	setp.eq.f32 	%p5, %f25, 0f7F800000;
	or.pred  	%p1, %p4, %p5;
	add.f32 	%f4, %f24, %f24;
	mov.b32 	%r40, %f4;
	and.b32  	%r41, %r40, 2147483647;
	mov.b32 	%f5, %r41;
	mov.b32 	%r90, 0;
	mov.u64 	%rd28, __cudart_i2opi_f;
	not.pred 	%p15, %p1;
$L__BB0_2:
	setp.eq.f32 	%p6, %f24, 0f3F800000;
	cvt.rn.f32.u32 	%f59, %r90;
	mul.f32 	%f60, %f59, 0f3D000000;
	mul.f32 	%f61, %f60, 0f3F000000;
	cvt.rzi.f32.f32 	%f62, %f61;
	add.f32 	%f63, %f62, %f62;
	sub.f32 	%f64, %f60, %f63;
	abs.f32 	%f7, %f64;
	mul.rn.f32 	%f65, %f2, %f60;
	neg.f32 	%f66, %f65;
	fma.rn.f32 	%f67, %f2, %f60, %f66;
	fma.rn.f32 	%f68, %f3, %f60, %f67;
	cvt.rni.f32.f32 	%f69, %f65;
	sub.f32 	%f70, %f65, %f69;
	add.f32 	%f71, %f70, %f68;
	fma.rn.f32 	%f72, %f71, 0f391FCB8E, 0f3AAF85ED;
	fma.rn.f32 	%f73, %f72, %f71, 0f3C1D9856;
	fma.rn.f32 	%f74, %f73, %f71, 0f3D6357BB;
	fma.rn.f32 	%f75, %f74, %f71, 0f3E75FDEC;
	fma.rn.f32 	%f76, %f75, %f71, 0f3F317218;
	fma.rn.f32 	%f77, %f76, %f71, 0f3F800000;
	cvt.rzi.s32.f32 	%r42, %f69;
	setp.gt.f32 	%p7, %f69, 0f00000000;
	selp.b32 	%r43, 0, -2097152000, %p7;
	add.s32 	%r44, %r43, 2130706432;
	mov.b32 	%f78, %r44;
	mul.f32 	%f79, %f77, %f78;
	shl.b32 	%r45, %r42, 23;
	sub.s32 	%r46, %r45, %r43;
	mov.b32 	%f80, %r46;
	mul.f32 	%f81, %f79, %f80;
	abs.f32 	%f82, %f65;
	setp.gt.f32 	%p8, %f82, 0f43180000;
	setp.lt.f32 	%p9, %f65, 0f00000000;
	selp.f32 	%f83, 0f00000000, 0f7F800000, %p9;
	selp.f32 	%f8, %f83, %f81, %p8;
	setp.eq.f32 	%p10, %f60, 0f00000000;
	or.pred  	%p11, %p6, %p10;
	mov.f32 	%f130, 0f3F800000;
	@%p11 bra 	$L__BB0_9;
	setp.num.f32 	%p12, %f25, %f25;
	abs.f32 	%f84, %f60;
	setp.num.f32 	%p13, %f84, %f84;
	and.pred  	%p14, %p12, %p13;
	@%p14 bra 	$L__BB0_5;
	add.rn.f32 	%f130, %f24, %f60;
	bra.uni 	$L__BB0_9;
$L__BB0_5:
	@%p15 bra 	$L__BB0_7;
	setp.neu.f32 	%p23, %f7, 0f3F800000;
	selp.f32 	%f130, %f5, %f4, %p23;
	bra.uni 	$L__BB0_9;
$L__BB0_7:
	setp.geu.f32 	%p16, %f24, 0f00000000;
	setp.eq.f32 	%p17, %f24, 0fBF800000;
	setp.eq.f32 	%p18, %f84, 0f7F800000;
	and.pred  	%p19, %p17, %p18;
	or.pred  	%p20, %p19, %p16;
	selp.f32 	%f130, 0f3F800000, %f8, %p19;
	@%p20 bra 	$L__BB0_9;
	setp.neu.f32 	%p21, %f7, 0f3F800000;
	neg.f32 	%f85, %f8;
	selp.f32 	%f86, %f8, %f85, %p21;
	cvt.rmi.f32.f32 	%f87, %f60;
	setp.neu.f32 	%p22, %f60, %f87;
	selp.f32 	%f130, 0f7FFFFFFF, %f86, %p22;
$L__BB0_9:
	mul.f32 	%f88, %f130, 0f3F22F983;
	cvt.rni.s32.f32 	%r98, %f88;
	cvt.rn.f32.s32 	%f89, %r98;
	fma.rn.f32 	%f90, %f89, 0fBFC90FDA, %f130;
	fma.rn.f32 	%f91, %f89, 0fB3A22168, %f90;
	fma.rn.f32 	%f132, %f89, 0fA7C234C5, %f91;
	abs.f32 	%f16, %f130;
	setp.ltu.f32 	%p24, %f16, 0f47CE4780;
	mov.u32 	%r94, %r98;
	mov.f32 	%f131, %f132;
	@%p24 bra 	$L__BB0_17;
	setp.neu.f32 	%p25, %f16, 0f7F800000;
	@%p25 bra 	$L__BB0_12;
	mov.f32 	%f94, 0f00000000;
	mul.rn.f32 	%f131, %f130, %f94;
	mov.b32 	%r94, 0;
	bra.uni 	$L__BB0_17;
$L__BB0_12:
	mov.b32 	%r4, %f130;
	shl.b32 	%r48, %r4, 8;
	or.b32  	%r5, %r48, -2147483648;
	mov.b64 	%rd43, 0;
	mov.b32 	%r91, 0;
	mov.u64 	%rd41, __cudart_i2opi_f;
	mov.u64 	%rd42, %rd2;
$L__BB0_13:
	.pragma "nounroll";
	ld.global.nc.u32 	%r49, [%rd41];
	mad.wide.u32 	%rd20, %r49, %r5, %rd43;
	shr.u64 	%rd43, %rd20, 32;
	st.local.u32 	[%rd42], %rd20;
	add.s32 	%r91, %r91, 1;
	add.s64 	%rd42, %rd42, 4;
	add.s64 	%rd41, %rd41, 4;
	setp.ne.s32 	%p26, %r91, 6;
	@%p26 bra 	$L__BB0_13;
	shr.u32 	%r50, %r4, 23;
	st.local.u32 	[%rd2+24], %rd43;
	and.b32  	%r8, %r50, 31;
	and.b32  	%r51, %r50, 224;
	add.s32 	%r52, %r51, -128;
	shr.u32 	%r53, %r52, 5;
	mul.wide.u32 	%rd21, %r53, 4;
	sub.s64 	%rd11, %rd2, %rd21;
	ld.local.u32 	%r92, [%rd11+24];
	ld.local.u32 	%r93, [%rd11+20];
	setp.eq.s32 	%p27, %r8, 0;
	@%p27 bra 	$L__BB0_16;
	shf.l.wrap.b32 	%r92, %r93, %r92, %r8;
	ld.local.u32 	%r54, [%rd11+16];
	shf.l.wrap.b32 	%r93, %r54, %r93, %r8;
$L__BB0_16:
	shr.u32 	%r55, %r92, 30;
	shf.l.wrap.b32 	%r56, %r93, %r92, 2;
	shl.b32 	%r57, %r93, 2;
	shr.u32 	%r58, %r56, 31;
	add.s32 	%r59, %r58, %r55;
	neg.s32 	%r60, %r59;
	setp.lt.s32 	%p28, %r4, 0;
	selp.b32 	%r94, %r60, %r59, %p28;
	xor.b32  	%r61, %r56, %r4;
	shr.s32 	%r62, %r56, 31;
	xor.b32  	%r63, %r62, %r56;
	xor.b32  	%r64, %r62, %r57;
	cvt.u64.u32 	%rd22, %r63;
	shl.b64 	%rd23, %rd22, 32;
	cvt.u64.u32 	%rd24, %r64;
	or.b64  	%rd25, %rd23, %rd24;
	cvt.rn.f64.s64 	%fd1, %rd25;
	mul.f64 	%fd2, %fd1, 0d3BF921FB54442D19;
	cvt.rn.f32.f64 	%f92, %fd2;
	neg.f32 	%f93, %f92;
	setp.lt.s32 	%p29, %r61, 0;
	selp.f32 	%f131, %f93, %f92, %p29;
$L__BB0_17:
	setp.ltu.f32 	%p30, %f16, 0f47CE4780;
	add.s32 	%r66, %r94, 1;
	mul.rn.f32 	%f95, %f131, %f131;
	and.b32  	%r67, %r94, 1;
	setp.eq.b32 	%p31, %r67, 1;
	selp.f32 	%f96, %f131, 0f3F800000, %p31;
	fma.rn.f32 	%f97, %f95, %f96, 0f00000000;
	fma.rn.f32 	%f98, %f95, 0f37CBAC00, 0fBAB607ED;
	selp.f32 	%f99, 0fB94D4153, %f98, %p31;
	selp.f32 	%f100, 0f3C0885E4, 0f3D2AAABB, %p31;
	fma.rn.f32 	%f101, %f99, %f95, %f100;
	selp.f32 	%f102, 0fBE2AAAA8, 0fBEFFFFFF, %p31;
	fma.rn.f32 	%f103, %f101, %f95, %f102;
	fma.rn.f32 	%f104, %f103, %f97, %f96;
	and.b32  	%r68, %r66, 2;
	setp.eq.s32 	%p32, %r68, 0;
	mov.f32 	%f105, 0f00000000;
	sub.f32 	%f106, %f105, %f104;
	selp.f32 	%f20, %f104, %f106, %p32;
	@%p30 bra 	$L__BB0_25;
	setp.neu.f32 	%p33, %f16, 0f7F800000;
	@%p33 bra 	$L__BB0_20;
	mov.f32 	%f109, 0f00000000;
	mul.rn.f32 	%f132, %f130, %f109;
	mov.b32 	%r98, 0;
	bra.uni 	$L__BB0_25;
$L__BB0_20:
	mov.b32 	%r17, %f130;
	shl.b32 	%r70, %r17, 8;
	or.b32  	%r18, %r70, -2147483648;
	mov.b64 	%rd44, 0;
	mov.b32 	%r95, 0;
$L__BB0_21:
	.pragma "nounroll";
	mul.wide.u32 	%rd27, %r95, 4;
	add.s64 	%rd29, %rd28, %rd27;
	ld.global.nc.u32 	%r71, [%rd29];
	mad.wide.u32 	%rd30, %r71, %r18, %rd44;
	shr.u64 	%rd44, %rd30, 32;
	add.s64 	%rd31, %rd1, %rd27;
	st.local.u32 	[%rd31], %rd30;
	add.s32 	%r95, %r95, 1;
	setp.ne.s32 	%p34, %r95, 6;
	@%p34 bra 	$L__BB0_21;
	shr.u32 	%r72, %r17, 23;
	st.local.u32 	[%rd1+24], %rd44;
	and.b32  	%r21, %r72, 31;
	and.b32  	%r73, %r72, 224;
	add.s32 	%r74, %r73, -128;
	shr.u32 	%r75, %r74, 5;
	mul.wide.u32 	%rd32, %r75, 4;
	sub.s64 	%rd14, %rd1, %rd32;
	ld.local.u32 	%r96, [%rd14+24];
	ld.local.u32 	%r97, [%rd14+20];
	setp.eq.s32 	%p35, %r21, 0;
	@%p35 bra 	$L__BB0_24;
	shf.l.wrap.b32 	%r96, %r97, %r96, %r21;
	ld.local.u32 	%r76, [%rd14+16];
	shf.l.wrap.b32 	%r97, %r76, %r97, %r21;
$L__BB0_24:
	shr.u32 	%r77, %r96, 30;
	shf.l.wrap.b32 	%r78, %r97, %r96, 2;
	shl.b32 	%r79, %r97, 2;
	shr.u32 	%r80, %r78, 31;
	add.s32 	%r81, %r80, %r77;
	neg.s32 	%r82, %r81;
	setp.lt.s32 	%p36, %r17, 0;
	selp.b32 	%r98, %r82, %r81, %p36;
	xor.b32  	%r83, %r78, %r17;
	shr.s32 	%r84, %r78, 31;
	xor.b32  	%r85, %r84, %r78;
	xor.b32  	%r86, %r84, %r79;
	cvt.u64.u32 	%rd33, %r85;
	shl.b64 	%rd34, %rd33, 32;
	cvt.u64.u32 	%rd35, %r86;
	or.b64  	%rd36, %rd34, %rd35;
	cvt.rn.f64.s64 	%fd3, %rd36;
	mul.f64 	%fd4, %fd3, 0d3BF921FB54442D19;
	cvt.rn.f32.f64 	%f107, %fd4;
	neg.f32 	%f108, %f107;
	setp.lt.s32 	%p37, %r83, 0;
	selp.f32 	%f132, %f108, %f107, %p37;
$L__BB0_25:
	mul.rn.f32 	%f110, %f132, %f132;
	and.b32  	%r88, %r98, 1;
	setp.eq.b32 	%p38, %r88, 1;
	selp.f32 	%f111, 0f3F800000, %f132, %p38;
	fma.rn.f32 	%f112, %f110, %f111, 0f00000000;
	fma.rn.f32 	%f113, %f110, 0f37CBAC00, 0fBAB607ED;
	selp.f32 	%f114, %f113, 0fB94D4153, %p38;
	selp.f32 	%f115, 0f3D2AAABB, 0f3C0885E4, %p38;
	fma.rn.f32 	%f116, %f114, %f110, %f115;
	selp.f32 	%f117, 0fBEFFFFFF, 0fBE2AAAA8, %p38;
	fma.rn.f32 	%f118, %f116, %f110, %f117;
	fma.rn.f32 	%f119, %f118, %f112, %f111;
	and.b32  	%r89, %r98, 2;
	setp.eq.s32 	%p39, %r89, 0;
	mov.f32 	%f120, 0f00000000;
	sub.f32 	%f121, %f120, %f119;
	selp.f32 	%f122, %f119, %f121, %p39;
	cvt.u64.u32 	%rd37, %r90;
	add.s64 	%rd38, %rd4, %rd37;
	shl.b64 	%rd39, %rd38, 2;
	add.s64 	%rd40, %rd3, %rd39;
	ld.global.f32 	%f123, [%rd40];
	ld.global.f32 	%f124, [%rd40+128];
	mul.f32 	%f125, %f20, %f123;
	mul.f32 	%f126, %f124, %f122;
	sub.f32 	%f127, %f125, %f126;
	st.global.f32 	[%rd40], %f127;
	mul.f32 	%f128, %f123, %f122;
	fma.rn.f32 	%f129, %f20, %f124, %f128;
	st.global.f32 	[%rd40+128], %f129;
	add.s32 	%r90, %r90, 1;
	setp.ne.s32 	%p40, %r90, 32;
	@%p40 bra 	$L__BB0_2;
$L__BB0_26:
	ret;

}


// ===== COMPILED SASS (sm_100) =====

	.target	sm_100

	.elftype	@"ET_EXEC"


//--------------------- .note.nv.tkinfo           --------------------------
	.section	.note.nv.tkinfo,"",@"SHT_NOTE"
	.sectionflags	@"SHF_NOTE_NV_TKINFO"
	.tkinfo
        /*0018*/ 	.word	0x00000002
        /*0030*/ 	.string	""
        /*0030*/ 	.string	"ptxas"
        /*0030*/ 	.string	"Cuda compilation tools, release 13.0, V13.0.88"
        /*0030*/ 	.string	"Build cuda_13.0.r13.0/compiler.36424714_0"
        /*0030*/ 	.string	"-arch sm_100 -m 64 "



//--------------------- .note.nv.cuinfo           --------------------------
	.section	.note.nv.cuinfo,"",@"SHT_NOTE"
	.sectionflags	@"SHF_NOTE_NV_CUINFO"
        /*0018*/ 	.short	0x0002
        /*001a*/ 	.short	0x0064
        /*001c*/ 	.short	0x0082
	.zero		2


//--------------------- .nv.info                  --------------------------
	.section	.nv.info,"",@"SHT_CUDA_INFO"
	.align	4


	//----- nvinfo : EIATTR_REGCOUNT
	.align		4
        /*0000*/ 	.byte	0x04, 0x2f
        /*0002*/ 	.short	(.L_2 - .L_1)
	.align		4
.L_1:
        /*0004*/ 	.word	index@(_Z12mrope_kernelPff)
        /*0008*/ 	.word	0x00000020


	//----- nvinfo : EIATTR_FRAME_SIZE
	.align		4
.L_2:
        /*000c*/ 	.byte	0x04, 0x11
        /*000e*/ 	.short	(.L_4 - .L_3)
	.align		4
.L_3:
        /*0010*/ 	.word	index@(_Z12mrope_kernelPff)
        /*0014*/ 	.word	0x00000000


	//----- nvinfo : EIATTR_MIN_STACK_SIZE
	.align		4
.L_4:
        /*0018*/ 	.byte	0x04, 0x12
        /*001a*/ 	.short	(.L_6 - .L_5)
	.align		4
.L_5:
        /*001c*/ 	.word	index@(_Z12mrope_kernelPff)
        /*0020*/ 	.word	0x00000000
.L_6:


//--------------------- .nv.compat                --------------------------
	.section	.nv.compat,"",@"SHT_CUDA_COMPAT_INFO"
	.align	4
        /*0000*/ 	.byte	0x02, 0x09, 0x00, 0x00, 0x02, 0x02, 0x01, 0x00, 0x02, 0x05, 0x05, 0x00, 0x03, 0x07, 0x01, 0x01
        /*0010*/ 	.byte	0x02, 0x03, 0x00, 0x00, 0x02, 0x06, 0x01, 0x00, 0x04, 0x0b, 0x08, 0x00, 0x01, 0x00, 0x00, 0x00
        /*0020*/ 	.byte	0x00, 0x00, 0x00, 0x00


//--------------------- .nv.info._Z12mrope_kernelPff --------------------------
	.section	.nv.info._Z12mrope_kernelPff,"",@"SHT_CUDA_INFO"
	.sectionflags	@""
	.align	4


	//----- nvinfo : EIATTR_CUDA_API_VERSION
	.align		4
        /*0000*/ 	.byte	0x04, 0x37
        /*0002*/ 	.short	(.L_8 - .L_7)
.L_7:
        /*0004*/ 	.word	0x00000082


	//----- nvinfo : EIATTR_KPARAM_INFO
	.align		4
.L_8:
        /*0008*/ 	.byte	0x04, 0x17
        /*000a*/ 	.short	(.L_10 - .L_9)
.L_9:
        /*000c*/ 	.word	0x00000000
        /*0010*/ 	.short	0x0001
        /*0012*/ 	.short	0x0008
        /*0014*/ 	.byte	0x00, 0xf0, 0x11, 0x00


	//----- nvinfo : EIATTR_KPARAM_INFO
	.align		4
.L_10:
        /*0018*/ 	.byte	0x04, 0x17
        /*001a*/ 	.short	(.L_12 - .L_11)
.L_11:
        /*001c*/ 	.word	0x00000000
        /*0020*/ 	.short	0x0000
        /*0022*/ 	.short	0x0000
        /*0024*/ 	.byte	0x00, 0xf5, 0x21, 0x00


	//----- nvinfo : EIATTR_SPARSE_MMA_MASK
	.align		4
.L_12:
        /*0028*/ 	.byte	0x03, 0x50
        /*002a*/ 	.short	0x0000


	//----- nvinfo : EIATTR_MAXREG_COUNT
	.align		4
        /*002c*/ 	.byte	0x03, 0x1b
        /*002e*/ 	.short	0x00ff


	//----- nvinfo : EIATTR_MERCURY_ISA_VERSION
	.align		4
        /*0030*/ 	.byte	0x03, 0x5f
        /*0032*/ 	.short	0x0101


	//----- nvinfo : EIATTR_VRC_CTA_INIT_COUNT
	.align		4
        /*0034*/ 	.byte	0x02, 0x4a
	.zero		1
	.zero		1


	//----- nvinfo : EIATTR_EXIT_INSTR_OFFSETS
	.align		4
        /*0038*/ 	.byte	0x04, 0x1c
        /*003a*/ 	.short	(.L_14 - .L_13)


	//   ....[0]....
.L_13:
        /*003c*/ 	.word	0x00000060


	//   ....[1]....
        /*0040*/ 	.word	0x00001570


	//----- nvinfo : EIATTR_CBANK_PARAM_SIZE
	.align		4
.L_14:
        /*0044*/ 	.byte	0x03, 0x19
        /*0046*/ 	.short	0x000c


	//----- nvinfo : EIATTR_PARAM_CBANK
	.align		4
        /*0048*/ 	.byte	0x04, 0x0a
        /*004a*/ 	.short	(.L_16 - .L_15)
	.align		4
.L_15:
        /*004c*/ 	.word	index@(.nv.constant0._Z12mrope_kernelPff)
        /*0050*/ 	.short	0x0380
        /*0052*/ 	.short	0x000c


	//----- nvinfo : EIATTR_SW_WAR
	.align		4
.L_16:
        /*0054*/ 	.byte	0x04, 0x36
        /*0056*/ 	.short	(.L_18 - .L_17)
.L_17:
        /*0058*/ 	.word	0x00000008
.L_18:


//--------------------- .nv.callgraph             --------------------------
	.section	.nv.callgraph,"",@"SHT_CUDA_CALLGRAPH"
	.align	4
	.sectionentsize	8
	.align		4
        /*0000*/ 	.word	0x00000000
	.align		4
        /*0004*/ 	.word	0xffffffff
	.align		4
        /*0008*/ 	.word	0x00000000
	.align		4
        /*000c*/ 	.word	0xfffffffe
	.align		4
        /*0010*/ 	.word	0x00000000
	.align		4
        /*0014*/ 	.word	0xfffffffd
	.align		4
        /*0018*/ 	.word	0x00000000
	.align		4
        /*001c*/ 	.word	0xfffffffc


//--------------------- .nv.constant4             --------------------------
	.section	.nv.constant4,"a",@progbits
	.align	8
	.align		8
.nv.constant4:
        /*0000*/ 	.dword	__cudart_i2opi_f


//--------------------- .text._Z12mrope_kernelPff --------------------------
	.section	.text._Z12mrope_kernelPff,"ax",@progbits
	.align	128
        .global         _Z12mrope_kernelPff
        .type           _Z12mrope_kernelPff,@function
        .size           _Z12mrope_kernelPff,(.L_x_9 - _Z12mrope_kernelPff)
        .other          _Z12mrope_kernelPff,@"STO_CUDA_ENTRY STV_DEFAULT"
_Z12mrope_kernelPff:
.text._Z12mrope_kernelPff:
[----:B------:R-:W-:Y:S01]  /*0000*/  LDC R1, c[0x0][0x37c] ;  /* 0x0000df00ff017b82 */ /* 0x000fe20000000800 */
[----:B------:R-:W0:Y:S07]  /*0010*/  S2R R0, SR_TID.X ;  /* 0x0000000000007919 */ /* 0x000e2e0000002100 */
[----:B------:R-:W0:Y:S08]  /*0020*/  S2UR UR4, SR_CTAID.X ;  /* 0x00000000000479c3 */ /* 0x000e300000002500 */
[----:B------:R-:W0:Y:S02]  /*0030*/  LDC R9, c[0x0][0x360] ;  /* 0x0000d800ff097b82 */ /* 0x000e240000000800 */
[----:B0-----:R-:W-:-:S05]  /*0040*/  IMAD R9, R9, UR4, R0 ;  /* 0x0000000409097c24 */ /* 0x001fca000f8e0200 */
[----:B------:R-:W-:-:S13]  /*0050*/  ISETP.GT.AND P0, PT, R9, 0x7f, PT ;  /* 0x0000007f0900780c */ /* 0x000fda0003f04270 */
[----:B------:R-:W-:Y:S05]  /*0060*/  @P0 EXIT ;  /* 0x000000000000094d */ /* 0x000fea0003800000 */
[----:B------:R-:W0:Y:S01]  /*0070*/  LDC R8, c[0x0][0x388] ;  /* 0x0000e200ff087b82 */ /* 0x000e220000000800 */
[----:B------:R-:W-:Y:S01]  /*0080*/  IMAD.MOV.U32 R11, RZ, RZ, 0x3a2c32e4 ;  /* 0x3a2c32e4ff0b7424 */ /* 0x000fe200078e00ff */
[----:B------:R-:W1:Y:S01]  /*0090*/  LDCU.64 UR6, c[0x0][0x358] ;  /* 0x00006b00ff0677ac */ /* 0x000e620008000a00 */
[----:B------:R-:W-:Y:S01]  /*00a0*/  IMAD.SHL.U32 R9, R9, 0x40, RZ ;  /* 0x0000004009097824 */ /* 0x000fe200078e00ff */
[----:B------:R-:W-:Y:S01]  /*00b0*/  UMOV UR4, URZ ;  /* 0x000000ff00047c82 */ /* 0x000fe20008000000 */
[C---:B0-----:R-:W-:Y:S01]  /*00c0*/  FMUL R3, |R8|.reuse, 16777216 ;  /* 0x4b80000008037820 */ /* 0x041fe20000400200 */
[----:B------:R-:W-:-:S04]  /*00d0*/  FSETP.GEU.AND P0, PT, |R8|, 1.175494350822287508e-38, PT ;  /* 0x008000000800780b */ /* 0x000fc80003f0e200 */
[----:B------:R-:W-:-:S05]  /*00e0*/  FSEL R3, R3, |R8|, !P0 ;  /* 0x4000000803037208 */ /* 0x000fca0004000000 */
[----:B------:R-:W-:-:S05]  /*00f0*/  VIADD R0, R3, 0xc0cafb0d ;  /* 0xc0cafb0d03007836 */ /* 0x000fca0000000000 */
[----:B------:R-:W-:Y:S02]  /*0100*/  LOP3.LUT R2, R0, 0xff800000, RZ, 0xc0, !PT ;  /* 0xff80000000027812 */ /* 0x000fe400078ec0ff */
[----:B------:R-:W-:Y:S02]  /*0110*/  FSEL R0, RZ, -24, P0 ;  /* 0xc1c00000ff007808 */ /* 0x000fe40000000000 */
[----:B------:R-:W-:Y:S01]  /*0120*/  FSETP.NEU.AND P0, PT, |R8|, +INF , PT ;  /* 0x7f8000000800780b */ /* 0x000fe20003f0d200 */
[----:B------:R-:W-:-:S03]  /*0130*/  IMAD.IADD R3, R3, 0x1, -R2 ;  /* 0x0000000103037824 */ /* 0x000fc600078e0a02 */
[C---:B------:R-:W-:Y:S01]  /*0140*/  FSETP.EQ.OR P0, PT, R8.reuse, RZ, !P0 ;  /* 0x000000ff0800720b */ /* 0x040fe20004702400 */
[C---:B------:R-:W-:Y:S01]  /*0150*/  FADD R5, R3.reuse, 1 ;  /* 0x3f80000003057421 */ /* 0x040fe20000000000 */
[----:B------:R-:W-:Y:S01]  /*0160*/  FADD R4, R3, -1 ;  /* 0xbf80000003047421 */ /* 0x000fe20000000000 */
[----:B------:R-:W-:Y:S01]  /*0170*/  I2FP.F32.S32 R3, R2 ;  /* 0x0000000200037245 */ /* 0x000fe20000201400 */
[----:B------:R-:W-:Y:S02]  /*0180*/  FADD R8, R8, R8 ;  /* 0x0000000808087221 */ /* 0x000fe40000000000 */
[----:B------:R-:W-:Y:S01]  /*0190*/  FADD R6, R4, R4 ;  /* 0x0000000404067221 */ /* 0x000fe20000000000 */
[----:B------:R-:W0:Y:S01]  /*01a0*/  MUFU.RCP R5, R5 ;  /* 0x0000000500057308 */ /* 0x000e220000001000 */
[----:B------:R-:W-:Y:S02]  /*01b0*/  FFMA R0, R3, 1.1920928955078125e-07, R0 ;  /* 0x3400000003007823 */ /* 0x000fe40000000000 */
[----:B0-----:R-:W-:-:S04]  /*01c0*/  FMUL R7, R5, R6 ;  /* 0x0000000605077220 */ /* 0x001fc80000400000 */
[----:B------:R-:W-:Y:S01]  /*01d0*/  FADD R3, R4, -R7 ;  /* 0x8000000704037221 */ /* 0x000fe20000000000 */
[C---:B------:R-:W-:Y:S01]  /*01e0*/  FMUL R2, R7.reuse, R7 ;  /* 0x0000000707027220 */ /* 0x040fe20000400000 */
[----:B------:R-:W-:Y:S02]  /*01f0*/  FFMA R6, R7, 1.4426950216293334961, R0 ;  /* 0x3fb8aa3b07067823 */ /* 0x000fe40000000000 */
[----:B------:R-:W-:Y:S01]  /*0200*/  FADD R3, R3, R3 ;  /* 0x0000000303037221 */ /* 0x000fe20000000000 */
[----:B------:R-:W-:Y:S01]  /*0210*/  FFMA R11, R2, R11, 0.0032181653659790754318 ;  /* 0x3b52e7db020b7423 */ /* 0x000fe2000000000b */
[----:B------:R-:W-:Y:S02]  /*0220*/  FADD R0, R0, -R6 ;  /* 0x8000000600007221 */ /* 0x000fe40000000000 */
[----:B------:R-:W-:Y:S01]  /*0230*/  FFMA R4, R4, -R7, R3 ;  /* 0x8000000704047223 */ /* 0x000fe20000000003 */
[----:B------:R-:W-:Y:S01]  /*0240*/  FFMA R11, R2, R11, 0.018033718690276145935 ;  /* 0x3c93bb73020b7423 */ /* 0x000fe2000000000b */
[----:B------:R-:W-:-:S02]  /*0250*/  FFMA R3, R7, 1.4426950216293334961, R0 ;  /* 0x3fb8aa3b07037823 */ /* 0x000fc40000000000 */
[----:B------:R-:W-:Y:S01]  /*0260*/  FMUL R4, R5, R4 ;  /* 0x0000000405047220 */ /* 0x000fe20000400000 */
[----:B------:R-:W-:-:S03]  /*0270*/  FFMA R11, R2, R11, 0.12022458761930465698 ;  /* 0x3df6384f020b7423 */ /* 0x000fc6000000000b */
[----:B------:R-:W-:Y:S01]  /*0280*/  FFMA R0, R4, 1.4426950216293334961, R3 ;  /* 0x3fb8aa3b04007823 */ /* 0x000fe20000000003 */
[----:B------:R-:W-:-:S03]  /*0290*/  FMUL R2, R2, R11 ;  /* 0x0000000b02027220 */ /* 0x000fc60000400000 */
[----:B------:R-:W-:Y:S01]  /*02a0*/  FFMA R3, R7, 1.9251366722983220825e-08, R0 ;  /* 0x32a55e3407037823 */ /* 0x000fe20000000000 */
[----:B------:R-:W-:-:S04]  /*02b0*/  FMUL R0, R2, 3 ;  /* 0x4040000002007820 */ /* 0x000fc80000400000 */
[----:B------:R-:W-:Y:S01]  /*02c0*/  FFMA R3, R4, R0, R3 ;  /* 0x0000000004037223 */ /* 0x000fe20000000003 */
[----:B------:R-:W-:-:S03]  /*02d0*/  P2R R0, PR, RZ, 0x1 ;  /* 0x00000001ff007803 */ /* 0x000fc60000000000 */
[----:B------:R-:W-:-:S04]  /*02e0*/  FFMA R3, R7, R2, R3 ;  /* 0x0000000207037223 */ /* 0x000fc80000000003 */
[----:B------:R-:W-:-:S04]  /*02f0*/  FADD R11, R6, R3 ;  /* 0x00000003060b7221 */ /* 0x000fc80000000000 */
[----:B------:R-:W-:-:S04]  /*0300*/  FADD R10, -R6, R11 ;  /* 0x0000000b060a7221 */ /* 0x000fc80000000100 */
[----:B-1----:R-:W-:-:S07]  /*0310*/  FADD R10, R3, -R10 ;  /* 0x8000000a030a7221 */ /* 0x002fce0000000000 */
.L_x_7:
[----:B0-----:R-:W-:Y:S01]  /*0320*/  I2FP.F32.U32 R2, UR4 ;  /* 0x0000000400027c45 */ /* 0x001fe20008201000 */
[----:B------:R-:W-:Y:S02]  /*0330*/  HFMA2 R7, -RZ, RZ, 0.64013671875, -15.109375 ;  /* 0x391fcb8eff077431 */ /* 0x000fe400000001ff */
[----:B------:R-:W-:Y:S02]  /*0340*/  IMAD.MOV.U32 R22, RZ, RZ, 0x3f800000 ;  /* 0x3f800000ff167424 */ /* 0x000fe400078e00ff */
[----:B------:R-:W-:-:S04]  /*0350*/  FMUL R2, R2, 0.03125 ;  /* 0x3d00000002027820 */ /* 0x000fc80000400000 */
[----:B------:R-:W-:-:S04]  /*0360*/  FMUL R4, R11, R2 ;  /* 0x000000020b047220 */ /* 0x000fc80000400000 */
[----:B------:R-:W0:Y:S01]  /*0370*/  FRND R5, R4 ;  /* 0x0000000400057307 */ /* 0x000e220000201000 */
[-C--:B------:R-:W-:Y:S01]  /*0380*/  FFMA R3, R11, R2.reuse, -R4 ;  /* 0x000000020b037223 */ /* 0x080fe20000000804 */
[C---:B------:R-:W-:Y:S02]  /*0390*/  FSETP.GT.AND P1, PT, |R4|.reuse, 152, PT ;  /* 0x431800000400780b */ /* 0x040fe40003f24200 */
[----:B------:R-:W-:Y:S01]  /*03a0*/  FSETP.GEU.AND P2, PT, R4, RZ, PT ;  /* 0x000000ff0400720b */ /* 0x000fe20003f4e000 */
[----:B------:R-:W-:-:S03]  /*03b0*/  FFMA R3, R10, R2, R3 ;  /* 0x000000020a037223 */ /* 0x000fc60000000003 */
[----:B------:R-:W-:Y:S01]  /*03c0*/  F2I.NTZ R18, R4 ;  /* 0x0000000400127305 */ /* 0x000fe20000203100 */
[----:B0-----:R-:W-:Y:S01]  /*03d0*/  FADD R6, R4, -R5 ;  /* 0x8000000504067221 */ /* 0x001fe20000000000 */
[----:B------:R-:W-:Y:S01]  /*03e0*/  FSETP.GT.AND P0, PT, R5, RZ, PT ;  /* 0x000000ff0500720b */ /* 0x000fe20003f04000 */
[C---:B------:R-:W-:Y:S02]  /*03f0*/  FMUL R5, R2.reuse, 0.5 ;  /* 0x3f00000002057820 */ /* 0x040fe40000400000 */
[----:B------:R-:W-:Y:S01]  /*0400*/  FADD R6, R3, R6 ;  /* 0x0000000603067221 */ /* 0x000fe20000000000 */
[----:B------:R-:W-:Y:S02]  /*0410*/  SEL R19, RZ, 0x83000000, P0 ;  /* 0x83000000ff137807 */ /* 0x000fe40000000000 */
[----:B------:R-:W-:Y:S01]  /*0420*/  FSETP.NEU.AND P0, PT, R2, RZ, PT ;  /* 0x000000ff0200720b */ /* 0x000fe20003f0d000 */
[C---:B------:R-:W-:Y:S01]  /*0430*/  FFMA R3, R6.reuse, R7, 0.0013391353422775864601 ;  /* 0x3aaf85ed06037423 */ /* 0x040fe20000000007 */
[----:B------:R-:W0:Y:S03]  /*0440*/  FRND.TRUNC R5, R5 ;  /* 0x0000000500057307 */ /* 0x000e26000020d000 */
[----:B------:R-:W-:-:S02]  /*0450*/  FFMA R7, R6, R3, 0.0096188392490148544312 ;  /* 0x3c1d985606077423 */ /* 0x000fc40000000003 */
[----:B------:R-:W1:Y:S02]  /*0460*/  LDC R3, c[0x0][0x388] ;  /* 0x0000e200ff037b82 */ /* 0x000e640000000800 */
[----:B------:R-:W-:-:S04]  /*0470*/  FFMA R7, R6, R7, 0.055503588169813156128 ;  /* 0x3d6357bb06077423 */ /* 0x000fc80000000007 */
[----:B------:R-:W-:-:S04]  /*0480*/  FFMA R7, R6, R7, 0.24022644758224487305 ;  /* 0x3e75fdec06077423 */ /* 0x000fc80000000007 */
[----:B------:R-:W-:Y:S01]  /*0490*/  FFMA R7, R6, R7, 0.69314718246459960938 ;  /* 0x3f31721806077423 */ /* 0x000fe20000000007 */
[----:B0-----:R-:W-:-:S03]  /*04a0*/  FADD R5, R5, R5 ;  /* 0x0000000505057221 */ /* 0x001fc60000000000 */
[----:B------:R-:W-:Y:S01]  /*04b0*/  FFMA R7, R6, R7, 1 ;  /* 0x3f80000006077423 */ /* 0x000fe20000000007 */
[----:B------:R-:W-:Y:S02]  /*04c0*/  VIADD R6, R19, 0x7f000000 ;  /* 0x7f00000013067836 */ /* 0x000fe40000000000 */
[----:B------:R-:W-:Y:S02]  /*04d0*/  IMAD R19, R18, 0x800000, -R19 ;  /* 0x0080000012137824 */ /* 0x000fe400078e0a13 */
[----:B------:R-:W-:-:S04]  /*04e0*/  FMUL R6, R7, R6 ;  /* 0x0000000607067220 */ /* 0x000fc80000400000 */
[----:B------:R-:W-:Y:S01]  /*04f0*/  FMUL R6, R6, R19 ;  /* 0x0000001306067220 */ /* 0x000fe20000400000 */
[----:B-1----:R-:W-:Y:S02]  /*0500*/  FSETP.EQ.OR P0, PT, R3, 1, !P0 ;  /* 0x3f8000000300780b */ /* 0x002fe40004702400 */
[----:B------:R-:W-:-:S11]  /*0510*/  @P1 FSEL R6, RZ, +INF , !P2 ;  /* 0x7f800000ff061808 */ /* 0x000fd60005000000 */
[----:B------:R-:W-:Y:S05]  /*0520*/  @P0 BRA `(.L_x_0) ;  /* 0x00000000004c0947 */ /* 0x000fea0003800000 */
[----:B------:R-:W-:-:S04]  /*0530*/  FSETP.NAN.AND P0, PT, |R2|, |R2|, PT ;  /* 0x400000020200720b */ /* 0x000fc80003f08200 */
[----:B------:R-:W-:-:S13]  /*0540*/  FSETP.NUM.AND P0, PT, |R3|, |R3|, !P0 ;  /* 0x400000030300720b */ /* 0x000fda0004707200 */
[----:B------:R-:W-:Y:S01]  /*0550*/  @!P0 FADD R22, R2, R3 ;  /* 0x0000000302168221 */ /* 0x000fe20000000000 */
[----:B------:R-:W-:Y:S06]  /*0560*/  @!P0 BRA `(.L_x_0) ;  /* 0x00000000003c8947 */ /* 0x000fec0003800000 */
[----:B------:R-:W-:Y:S01]  /*0570*/  ISETP.NE.AND P3, PT, R0, RZ, PT ;  /* 0x000000ff0000720c */ /* 0x000fe20003f65270 */
[----:B------:R-:W-:Y:S01]  /*0580*/  FADD R5, R2, -R5 ;  /* 0x8000000502057221 */ /* 0x000fe20000000000 */
[----:B------:R-:W-:-:S11]  /*0590*/  LOP3.LUT R7, R8, 0x7fffffff, RZ, 0xc0, !PT ;  /* 0x7fffffff08077812 */ /* 0x000fd600078ec0ff */
[----:B------:R-:W-:-:S04]  /*05a0*/  @P3 FSETP.NEU.AND P0, PT, |R5|, 1, PT ;  /* 0x3f8000000500380b */ /* 0x000fc80003f0d200 */
[----:B------:R-:W-:Y:S01]  /*05b0*/  @P3 FSEL R22, R7, R8, P0 ;  /* 0x0000000807163208 */ /* 0x000fe20000000000 */
[----:B------:R-:W-:Y:S08]  /*05c0*/  @P3 BRA `(.L_x_0) ;  /* 0x0000000000243947 */ /* 0x000ff00003800000 */
[----:B------:R-:W-:-:S04]  /*05d0*/  FSETP.NEU.AND P0, PT, |R2|, +INF , PT ;  /* 0x7f8000000200780b */ /* 0x000fc80003f0d200 */
[----:B------:R-:W-:-:S04]  /*05e0*/  FSETP.EQ.AND P0, PT, R3, -1, !P0 ;  /* 0xbf8000000300780b */ /* 0x000fc80004702000 */
[----:B------:R-:W-:Y:S02]  /*05f0*/  FSETP.GEU.OR P1, PT, R3, RZ, P0 ;  /* 0x000000ff0300720b */ /* 0x000fe4000072e400 */
[----:B------:R-:W-:-:S11]  /*0600*/  FSEL R22, R6, 1, !P0 ;  /* 0x3f80000006167808 */ /* 0x000fd60004000000 */
[----:B------:R-:W0:Y:S01]  /*0610*/  @!P1 FRND.FLOOR R3, R2 ;  /* 0x0000000200039307 */ /* 0x000e220000205000 */
[----:B------:R-:W-:Y:S02]  /*0620*/  @!P1 FSETP.NEU.AND P3, PT, |R5|, 1, PT ;  /* 0x3f8000000500980b */ /* 0x000fe40003f6d200 */
[----:B0-----:R-:W-:Y:S02]  /*0630*/  @!P1 FSETP.NEU.AND P2, PT, R2, R3, PT ;  /* 0x000000030200920b */ /* 0x001fe40003f4d000 */
[----:B------:R-:W-:-:S04]  /*0640*/  @!P1 FSEL R3, R6, -R6, P3 ;  /* 0x8000000606039208 */ /* 0x000fc80001800000 */
[----:B------:R-:W-:-:S07]  /*0650*/  @!P1 FSEL R22, R3, +QNAN , !P2 ;  /* 0x7fffffff03169808 */ /* 0x000fce0005000000 */
.L_x_0:
[C---:B------:R-:W-:Y:S01]  /*0660*/  FMUL R2, R22.reuse, 0.63661974668502807617 ;  /* 0x3f22f98316027820 */ /* 0x040fe20000400000 */
[----:B------:R-:W-:-:S03]  /*0670*/  FSETP.GE.AND P0, PT, |R22|, 105615, PT ;  /* 0x47ce47801600780b */ /* 0x000fc60003f06200 */
[----:B------:R-:W0:Y:S02]  /*0680*/  F2I.NTZ R20, R2 ;  /* 0x0000000200147305 */ /* 0x000e240000203100 */
[----:B0-----:R-:W-:Y:S01]  /*0690*/  I2FP.F32.S32 R3, R20 ;  /* 0x0000001400037245 */ /* 0x001fe20000201400 */
[----:B------:R-:W-:-:S04]  /*06a0*/  IMAD.MOV.U32 R7, RZ, RZ, R20 ;  /* 0x000000ffff077224 */ /* 0x000fc800078e0014 */
[----:B------:R-:W-:-:S04]  /*06b0*/  FFMA R4, R3, -1.5707962512969970703, R22 ;  /* 0xbfc90fda03047823 */ /* 0x000fc80000000016 */
[----:B------:R-:W-:-:S04]  /*06c0*/  FFMA R4, R3, -7.5497894158615963534e-08, R4 ;  /* 0xb3a2216803047823 */ /* 0x000fc80000000004 */
[----:B------:R-:W-:-:S05]  /*06d0*/  FFMA R6, R3, -5.3903029534742383927e-15, R4 ;  /* 0xa7c234c503067823 */ /* 0x000fca0000000004 */
[----:B------:R-:W-:Y:S01]  /*06e0*/  MOV R3, R6 ;  /* 0x0000000600037202 */ /* 0x000fe20000000f00 */
[----:B------:R-:W-:Y:S06]  /*06f0*/  @!P0 BRA `(.L_x_1) ;  /* 0x0000000400708947 */ /* 0x000fec0003800000 */
[----:B------:R-:W-:-:S13]  /*0700*/  FSETP.NEU.AND P0, PT, |R22|, +INF , PT ;  /* 0x7f8000001600780b */ /* 0x000fda0003f0d200 */
[----:B------:R-:W-:Y:S01]  /*0710*/  @!P0 FMUL R3, RZ, R22 ;  /* 0x00000016ff038220 */ /* 0x000fe20000400000 */
[----:B------:R-:W-:Y:S01]  /*0720*/  @!P0 IMAD.MOV.U32 R20, RZ, RZ, RZ ;  /* 0x000000ffff148224 */ /* 0x000fe200078e00ff */
[----:B------:R-:W-:Y:S06]  /*0730*/  @!P0 BRA `(.L_x_1) ;  /* 0x0000000400608947 */ /* 0x000fec0003800000 */
[----:B------:R-:W-:Y:S01]  /*0740*/  IMAD.SHL.U32 R2, R22, 0x100, RZ ;  /* 0x0000010016027824 */ /* 0x000fe200078e00ff */
[----:B------:R-:W-:Y:S01]  /*0750*/  CS2R R18, SRZ ;  /* 0x0000000000127805 */ /* 0x000fe2000001ff00 */
[----:B------:R-:W-:Y:S01]  /*0760*/  IMAD.MOV.U32 R21, RZ, RZ, RZ ;  /* 0x000000ffff157224 */ /* 0x000fe200078e00ff */
[----:B------:R-:W0:Y:S02]  /*0770*/  LDCU.64 UR8, c[0x4][URZ] ;  /* 0x01000000ff0877ac */ /* 0x000e240008000a00 */
[----:B------:R-:W-:Y:S01]  /*0780*/  LOP3.LUT R23, R2, 0x80000000, RZ, 0xfc, !PT ;  /* 0x8000000002177812 */ /* 0x000fe200078efcff */
[----:B------:R-:W-:-:S06]  /*0790*/  UMOV UR5, URZ ;  /* 0x000000ff00057c82 */ /* 0x000fcc0008000000 */
.L_x_2:
[----:B0-----:R-:W-:Y:S01]  /*07a0*/  IMAD.U32 R2, RZ, RZ, UR8 ;  /* 0x00000008ff027e24 */ /* 0x001fe2000f8e00ff */
[----:B------:R-:W-:-:S05]  /*07b0*/  MOV R3, UR9 ;  /* 0x0000000900037c02 */ /* 0x000fca0008000f00 */
[----:B------:R-:W2:Y:S01]  /*07c0*/  LDG.E.CONSTANT R2, desc[UR6][R2.64] ;  /* 0x0000000602027981 */ /* 0x000ea2000c1e9900 */
[----:B------:R-:W-:Y:S01]  /*07d0*/  UIADD3 UR5, UPT, UPT, UR5, 0x1, URZ ;  /* 0x0000000105057890 */ /* 0x000fe2000fffe0ff */
[C---:B------:R-:W-:Y:S01]  /*07e0*/  ISETP.EQ.AND P0, PT, R18.reuse, RZ, PT ;  /* 0x000000ff1200720c */ /* 0x040fe20003f02270 */
[----:B------:R-:W-:Y:S01]  /*07f0*/  UIADD3 UR8, UP1, UPT, UR8, 0x4, URZ ;  /* 0x0000000408087890 */ /* 0x000fe2000ff3e0ff */
[C---:B------:R-:W-:Y:S01]  /*0800*/  ISETP.EQ.AND P1, PT, R18.reuse, 0x4, PT ;  /* 0x000000041200780c */ /* 0x040fe20003f22270 */
[----:B------:R-:W-:Y:S01]  /*0810*/  UISETP.NE.AND UP0, UPT, UR5, 0x6, UPT ;  /* 0x000000060500788c */ /* 0x000fe2000bf05270 */
[C---:B------:R-:W-:Y:S01]  /*0820*/  ISETP.EQ.AND P3, PT, R18.reuse, 0xc, PT ;  /* 0x0000000c1200780c */ /* 0x040fe20003f62270 */
[----:B------:R-:W-:Y:S01]  /*0830*/  UIADD3.X UR9, UPT, UPT, URZ, UR9, URZ, UP1, !UPT ;  /* 0x00000009ff097290 */ /* 0x000fe20008ffe4ff */
[C---:B------:R-:W-:Y:S02]  /*0840*/  ISETP.EQ.AND P4, PT, R18.reuse, 0x10, PT ;  /* 0x000000101200780c */ /* 0x040fe40003f82270 */
[----:B------:R-:W-:Y:S01]  /*0850*/  ISETP.EQ.AND P5, PT, R18, 0x14, PT ;  /* 0x000000141200780c */ /* 0x000fe20003fa2270 */
[----:B--2---:R-:W-:-:S03]  /*0860*/  IMAD.WIDE.U32 R4, R2, R23, RZ ;  /* 0x0000001702047225 */ /* 0x004fc600078e00ff */
[----:B------:R-:W-:-:S05]  /*0870*/  IADD3 R4, P2, PT, R4, R19, RZ ;  /* 0x0000001304047210 */ /* 0x000fca0007f5e0ff */
[----:B------:R-:W-:Y:S01]  /*0880*/  IMAD.X R19, R5, 0x1, R21, P2 ;  /* 0x0000000105137824 */ /* 0x000fe200010e0615 */
[C---:B------:R-:W-:Y:S01]  /*0890*/  ISETP.EQ.AND P2, PT, R18.reuse, 0x8, PT ;  /* 0x000000081200780c */ /* 0x040fe20003f42270 */
[--C-:B------:R-:W-:Y:S01]  /*08a0*/  @P0 IMAD.MOV.U32 R12, RZ, RZ, R4.reuse ;  /* 0x000000ffff0c0224 */ /* 0x100fe200078e0004 */
[----:B------:R-:W-:Y:S01]  /*08b0*/  IADD3 R18, PT, PT, R18, 0x4, RZ ;  /* 0x0000000412127810 */ /* 0x000fe20007ffe0ff */
[--C-:B------:R-:W-:Y:S02]  /*08c0*/  @P1 IMAD.MOV.U32 R13, RZ, RZ, R4.reuse ;  /* 0x000000ffff0d1224 */ /* 0x100fe400078e0004 */
[--C-:B------:R-:W-:Y:S02]  /*08d0*/  @P3 IMAD.MOV.U32 R15, RZ, RZ, R4.reuse ;  /* 0x000000ffff0f3224 */ /* 0x100fe400078e0004 */
[--C-:B------:R-:W-:Y:S02]  /*08e0*/  @P4 IMAD.MOV.U32 R16, RZ, RZ, R4.reuse ;  /* 0x000000ffff104224 */ /* 0x100fe400078e0004 */
[----:B------:R-:W-:-:S04]  /*08f0*/  @P5 IMAD.MOV.U32 R17, RZ, RZ, R4 ;  /* 0x000000ffff115224 */ /* 0x000fc800078e0004 */
[----:B------:R-:W-:Y:S01]  /*0900*/  @P2 MOV R14, R4 ;  /* 0x00000004000e2202 */ /* 0x000fe20000000f00 */
[----:B------:R-:W-:Y:S06]  /*0910*/  BRA.U UP0, `(.L_x_2) ;  /* 0xfffffffd00a07547 */ /* 0x000fec000b83ffff */
[----:B------:R-:W-:-:S04]  /*0920*/  SHF.R.U32.HI R2, RZ, 0x17, R22 ;  /* 0x00000017ff027819 */ /* 0x000fc80000011616 */
[C---:B------:R-:W-:Y:S02]  /*0930*/  LOP3.LUT R3, R2.reuse, 0xe0, RZ, 0xc0, !PT ;  /* 0x000000e002037812 */ /* 0x040fe400078ec0ff */
[----:B------:R-:W-:-:S03]  /*0940*/  LOP3.LUT P6, RZ, R2, 0x1f, RZ, 0xc0, !PT ;  /* 0x0000001f02ff7812 */ /* 0x000fc600078cc0ff */
[----:B------:R-:W-:-:S05]  /*0950*/  VIADD R3, R3, 0xffffff80 ;  /* 0xffffff8003037836 */ /* 0x000fca0000000000 */
[----:B------:R-:W-:-:S05]  /*0960*/  SHF.R.U32.HI R3, RZ, 0x5, R3 ;  /* 0x00000005ff037819 */ /* 0x000fca0000011603 */
[----:B------:R-:W-:-:S05]  /*0970*/  IMAD.U32 R5, R3, -0x4, RZ ;  /* 0xfffffffc03057824 */ /* 0x000fca00078e00ff */
[C---:B------:R-:W-:Y:S02]  /*0980*/  ISETP.EQ.AND P3, PT, R5.reuse, -0x18, PT ;  /* 0xffffffe80500780c */ /* 0x040fe40003f62270 */
[C---:B------:R-:W-:Y:S02]  /*0990*/  ISETP.EQ.AND P4, PT, R5.reuse, -0x14, PT ;  /* 0xffffffec0500780c */ /* 0x040fe40003f82270 */
[C---:B------:R-:W-:Y:S02]  /*09a0*/  ISETP.EQ.AND P0, PT, R5.reuse, -0x10, PT ;  /* 0xfffffff00500780c */ /* 0x040fe40003f02270 */
[C---:B------:R-:W-:Y:S02]  /*09b0*/  ISETP.EQ.AND P1, PT, R5.reuse, -0xc, PT ;  /* 0xfffffff40500780c */ /* 0x040fe40003f22270 */
[C---:B------:R-:W-:Y:S02]  /*09c0*/  ISETP.EQ.AND P2, PT, R5.reuse, -0x8, PT ;  /* 0xfffffff80500780c */ /* 0x040fe40003f42270 */
[----:B------:R-:W-:-:S03]  /*09d0*/  ISETP.EQ.AND P5, PT, R5, 0x4, PT ;  /* 0x000000040500780c */ /* 0x000fc60003fa2270 */
[----:B------:R-:W-:Y:S01]  /*09e0*/  @P3 IMAD.MOV.U32 R18, RZ, RZ, R12 ;  /* 0x000000ffff123224 */ /* 0x000fe200078e000c */
[C---:B------:R-:W-:Y:S01]  /*09f0*/  ISETP.EQ.AND P3, PT, R5.reuse, -0x4, PT ;  /* 0xfffffffc0500780c */ /* 0x040fe20003f62270 */
[--C-:B------:R-:W-:Y:S01]  /*0a00*/  @P4 IMAD.MOV.U32 R18, RZ, RZ, R13.reuse ;  /* 0x000000ffff124224 */ /* 0x100fe200078e000d */
[----:B------:R-:W-:Y:S01]  /*0a10*/  @P4 MOV R3, R12 ;  /* 0x0000000c00034202 */ /* 0x000fe20000000f00 */
[----:B------:R-:W-:Y:S01]  /*0a20*/  @P0 IMAD.MOV.U32 R3, RZ, RZ, R13 ;  /* 0x000000ffff030224 */ /* 0x000fe200078e000d */
[----:B------:R-:W-:Y:S01]  /*0a30*/  ISETP.EQ.AND P4, PT, R5, RZ, PT ;  /* 0x000000ff0500720c */ /* 0x000fe20003f82270 */
[----:B------:R-:W-:Y:S01]  /*0a40*/  @P0 IMAD.MOV.U32 R18, RZ, RZ, R14 ;  /* 0x000000ffff120224 */ /* 0x000fe200078e000e */
[----:B------:R-:W-:Y:S01]  /*0a50*/  @P1 MOV R3, R14 ;  /* 0x0000000e00031202 */ /* 0x000fe20000000f00 */
[--C-:B------:R-:W-:Y:S02]  /*0a60*/  @P1 IMAD.MOV.U32 R18, RZ, RZ, R15.reuse ;  /* 0x000000ffff121224 */ /* 0x100fe400078e000f */
[----:B------:R-:W-:-:S02]  /*0a70*/  @P2 IMAD.MOV.U32 R3, RZ, RZ, R15 ;  /* 0x000000ffff032224 */ /* 0x000fc400078e000f */
[----:B------:R-:W-:Y:S02]  /*0a80*/  @P2 IMAD.MOV.U32 R18, RZ, RZ, R16 ;  /* 0x000000ffff122224 */ /* 0x000fe400078e0010 */
[----:B------:R-:W-:Y:S01]  /*0a90*/  @P3 MOV R3, R16 ;  /* 0x0000001000033202 */ /* 0x000fe20000000f00 */
[----:B------:R-:W-:-:S03]  /*0aa0*/  @P3 IMAD.MOV.U32 R18, RZ, RZ, R17 ;  /* 0x000000ffff123224 */ /* 0x000fc600078e0011 */
[----:B------:R-:W-:Y:S01]  /*0ab0*/  @P4 IMAD.MOV.U32 R3, RZ, RZ, R17 ;  /* 0x000000ffff034224 */ /* 0x000fe200078e0011 */
[----:B------:R-:W-:Y:S01]  /*0ac0*/  @P5 MOV R3, R19 ;  /* 0x0000001300035202 */ /* 0x000fe20000000f00 */
[----:B------:R-:W-:Y:S01]  /*0ad0*/  @P4 IMAD.MOV.U32 R18, RZ, RZ, R19 ;  /* 0x000000ffff124224 */ /* 0x000fe200078e0013 */
[----:B------:R-:W-:Y:S06]  /*0ae0*/  @!P6 BRA `(.L_x_3) ;  /* 0x00000000002ce947 */ /* 0x000fec0003800000 */
[----:B------:R-:W-:Y:S01]  /*0af0*/  @P0 IMAD.MOV.U32 R4, RZ, RZ, R12 ;  /* 0x000000ffff040224 */ /* 0x000fe200078e000c */
[----:B------:R-:W-:Y:S01]  /*0b00*/  ISETP.EQ.AND P0, PT, R5, 0x8, PT ;  /* 0x000000080500780c */ /* 0x000fe20003f02270 */
[----:B------:R-:W-:Y:S01]  /*0b10*/  @P1 IMAD.MOV.U32 R4, RZ, RZ, R13 ;  /* 0x000000ffff041224 */ /* 0x000fe200078e000d */
[----:B------:R-:W-:Y:S01]  /*0b20*/  LOP3.LUT R2, R2, 0x1f, RZ, 0xc0, !PT ;  /* 0x0000001f02027812 */ /* 0x000fe200078ec0ff */
[----:B------:R-:W-:Y:S01]  /*0b30*/  @P2 IMAD.MOV.U32 R4, RZ, RZ, R14 ;  /* 0x000000ffff042224 */ /* 0x000fe200078e000e */
[----:B------:R-:W-:Y:S01]  /*0b40*/  @P3 MOV R4, R15 ;  /* 0x0000000f00043202 */ /* 0x000fe20000000f00 */
[----:B------:R-:W-:Y:S01]  /*0b50*/  @P4 IMAD.MOV.U32 R4, RZ, RZ, R16 ;  /* 0x000000ffff044224 */ /* 0x000fe200078e0010 */
[----:B------:R-:W-:Y:S01]  /*0b60*/  SHF.L.W.U32.HI R18, R3, R2, R18 ;  /* 0x0000000203127219 */ /* 0x000fe20000010e12 */
[----:B------:R-:W-:-:S06]  /*0b70*/  @P5 IMAD.MOV.U32 R4, RZ, RZ, R17 ;  /* 0x000000ffff045224 */ /* 0x000fcc00078e0011 */
[----:B------:R-:W-:-:S05]  /*0b80*/  @P0 IMAD.MOV.U32 R4, RZ, RZ, R19 ;  /* 0x000000ffff040224 */ /* 0x000fca00078e0013 */
[----:B------:R-:W-:-:S07]  /*0b90*/  SHF.L.W.U32.HI R3, R4, R2, R3 ;  /* 0x0000000204037219 */ /* 0x000fce0000010e03 */
.L_x_3:
[C---:B------:R-:W-:Y:S01]  /*0ba0*/  SHF.L.W.U32.HI R19, R3.reuse, 0x2, R18 ;  /* 0x0000000203137819 */ /* 0x040fe20000010e12 */
[----:B------:R-:W-:Y:S01]  /*0bb0*/  UMOV UR8, 0x54442d19 ;  /* 0x54442d1900087882 */ /* 0x000fe20000000000 */
[----:B------:R-:W-:Y:S01]  /*0bc0*/  SHF.L.U32 R3, R3, 0x2, RZ ;  /* 0x0000000203037819 */ /* 0x000fe200000006ff */
[----:B------:R-:W-:Y:S01]  /*0bd0*/  UMOV UR9, 0x3bf921fb ;  /* 0x3bf921fb00097882 */ /* 0x000fe20000000000 */
[----:B------:R-:W-:Y:S02]  /*0be0*/  SHF.R.S32.HI R4, RZ, 0x1f, R19 ;  /* 0x0000001fff047819 */ /* 0x000fe40000011413 */
[----:B------:R-:W-:Y:S02]  /*0bf0*/  ISETP.GE.AND P0, PT, R22, RZ, PT ;  /* 0x000000ff1600720c */ /* 0x000fe40003f06270 */
[C---:B------:R-:W-:Y:S02]  /*0c00*/  LOP3.LUT R2, R4.reuse, R3, RZ, 0x3c, !PT ;  /* 0x0000000304027212 */ /* 0x040fe400078e3cff */
[----:B------:R-:W-:-:S02]  /*0c10*/  LOP3.LUT R3, R4, R19, RZ, 0x3c, !PT ;  /* 0x0000001304037212 */ /* 0x000fc400078e3cff */
[----:B------:R-:W-:Y:S02]  /*0c20*/  SHF.R.U32.HI R18, RZ, 0x1e, R18 ;  /* 0x0000001eff127819 */ /* 0x000fe40000011612 */
[C---:B------:R-:W-:Y:S02]  /*0c30*/  LOP3.LUT R21, R19.reuse, R22, RZ, 0x3c, !PT ;  /* 0x0000001613157212 */ /* 0x040fe400078e3cff */
[----:B------:R-:W0:Y:S01]  /*0c40*/  I2F.F64.S64 R2, R2 ;  /* 0x0000000200027312 */ /* 0x000e220000301c00 */
[----:B------:R-:W-:Y:S02]  /*0c50*/  LEA.HI R20, R19, R18, RZ, 0x1 ;  /* 0x0000001213147211 */ /* 0x000fe400078f08ff */
[----:B------:R-:W-:-:S03]  /*0c60*/  ISETP.GE.AND P1, PT, R21, RZ, PT ;  /* 0x000000ff1500720c */ /* 0x000fc60003f26270 */
[----:B------:R-:W-:-:S04]  /*0c70*/  IMAD.MOV R18, RZ, RZ, -R20 ;  /* 0x000000ffff127224 */ /* 0x000fc800078e0a14 */
[----:B------:R-:W-:Y:S01]  /*0c80*/  @!P0 IMAD.MOV.U32 R20, RZ, RZ, R18 ;  /* 0x000000ffff148224 */ /* 0x000fe200078e0012 */
[----:B0-----:R-:W-:-:S10]  /*0c90*/  DMUL R4, R2, UR8 ;  /* 0x0000000802047c28 */ /* 0x001fd40008000000 */
[----:B------:R-:W0:Y:S02]  /*0ca0*/  F2F.F32.F64 R4, R4 ;  /* 0x0000000400047310 */ /* 0x000e240000301000 */
[----:B0-----:R-:W-:-:S07]  /*0cb0*/  FSEL R3, -R4, R4, !P1 ;  /* 0x0000000404037208 */ /* 0x001fce0004800100 */
.L_x_1:
[----:B------:R-:W-:Y:S02]  /*0cc0*/  IMAD.MOV.U32 R18, RZ, RZ, 0x37cbac00 ;  /* 0x37cbac00ff127424 */ /* 0x000fe400078e00ff */
[----:B------:R-:W-:Y:S01]  /*0cd0*/  FMUL R2, R3, R3 ;  /* 0x0000000303027220 */ /* 0x000fe20000400000 */
[C---:B------:R-:W-:Y:S01]  /*0ce0*/  LOP3.LUT R5, R20.reuse, 0x1, RZ, 0xc0, !PT ;  /* 0x0000000114057812 */ /* 0x040fe200078ec0ff */
[----:B------:R-:W-:Y:S01]  /*0cf0*/  VIADD R21, R20, 0x1 ;  /* 0x0000000114157836 */ /* 0x000fe20000000000 */
[----:B------:R-:W-:Y:S01]  /*0d00*/  MOV R19, 0x3c0885e4 ;  /* 0x3c0885e400137802 */ /* 0x000fe20000000f00 */
[----:B------:R-:W-:Y:S01]  /*0d10*/  FFMA R4, R2, R18, -0.0013887860113754868507 ;  /* 0xbab607ed02047423 */ /* 0x000fe20000000012 */
[----:B------:R-:W-:Y:S01]  /*0d20*/  ISETP.NE.U32.AND P0, PT, R5, 0x1, PT ;  /* 0x000000010500780c */ /* 0x000fe20003f05070 */
[----:B------:R-:W-:Y:S01]  /*0d30*/  IMAD.MOV.U32 R20, RZ, RZ, 0x3e2aaaa8 ;  /* 0x3e2aaaa8ff147424 */ /* 0x000fe200078e00ff */
[----:B------:R-:W-:Y:S02]  /*0d40*/  LOP3.LUT P1, RZ, R21, 0x2, RZ, 0xc0, !PT ;  /* 0x0000000215ff7812 */ /* 0x000fe4000782c0ff */
[----:B------:R-:W-:-:S02]  /*0d50*/  FSEL R5, R4, -0.00019574658654164522886, P0 ;  /* 0xb94d415304057808 */ /* 0x000fc40000000000 */
[----:B------:R-:W-:Y:S02]  /*0d60*/  FSEL R23, R19, 0.041666727513074874878, !P0 ;  /* 0x3d2aaabb13177808 */ /* 0x000fe40004000000 */
[----:B------:R-:W-:Y:S02]  /*0d70*/  FSEL R21, R3, 1, !P0 ;  /* 0x3f80000003157808 */ /* 0x000fe40004000000 */
[----:B------:R-:W-:Y:S01]  /*0d80*/  FSEL R24, -R20, -0.4999999701976776123, !P0 ;  /* 0xbeffffff14187808 */ /* 0x000fe20004000100 */
[----:B------:R-:W-:Y:S01]  /*0d90*/  FFMA R5, R2, R5, R23 ;  /* 0x0000000502057223 */ /* 0x000fe20000000017 */
[----:B------:R-:W-:Y:S01]  /*0da0*/  FSETP.GE.AND P0, PT, |R22|, 105615, PT ;  /* 0x47ce47801600780b */ /* 0x000fe20003f06200 */
[C---:B------:R-:W-:Y:S02]  /*0db0*/  FFMA R4, R2.reuse, R21, RZ ;  /* 0x0000001502047223 */ /* 0x040fe400000000ff */
[----:B------:R-:W-:-:S04]  /*0dc0*/  FFMA R5, R2, R5, R24 ;  /* 0x0000000502057223 */ /* 0x000fc80000000018 */
[----:B------:R-:W-:-:S04]  /*0dd0*/  FFMA R21, R4, R5, R21 ;  /* 0x0000000504157223 */ /* 0x000fc80000000015 */
[----:B------:R-:W-:Y:S02]  /*0de0*/  @P1 FADD R21, RZ, -R21 ;  /* 0x80000015ff151221 */ /* 0x000fe40000000000 */
[----:B------:R-:W-:Y:S05]  /*0df0*/  @!P0 BRA `(.L_x_4) ;  /* 0x0000000400648947 */ /* 0x000fea0003800000 */
[----:B------:R-:W-:-:S13]  /*0e00*/  FSETP.NEU.AND P0, PT, |R22|, +INF , PT ;  /* 0x7f8000001600780b */ /* 0x000fda0003f0d200 */
[----:B------:R-:W-:Y:S01]  /*0e10*/  @!P0 FMUL R6, RZ, R22 ;  /* 0x00000016ff068220 */ /* 0x000fe20000400000 */
[----:B------:R-:W-:Y:S01]  /*0e20*/  @!P0 IMAD.MOV.U32 R7, RZ, RZ, RZ ;  /* 0x000000ffff078224 */ /* 0x000fe200078e00ff */
[----:B------:R-:W-:Y:S06]  /*0e30*/  @!P0 BRA `(.L_x_4) ;  /* 0x0000000400548947 */ /* 0x000fec0003800000 */
[----:B------:R-:W0:Y:S01]  /*0e40*/  LDC.64 R2, c[0x4][RZ] ;  /* 0x01000000ff027b82 */ /* 0x000e220000000a00 */
[----:B------:R-:W-:Y:S01]  /*0e50*/  SHF.L.U32 R4, R22, 0x8, RZ ;  /* 0x0000000816047819 */ /* 0x000fe200000006ff */
[----:B------:R-:W-:Y:S02]  /*0e60*/  IMAD.MOV.U32 R23, RZ, RZ, RZ ;  /* 0x000000ffff177224 */ /* 0x000fe400078e00ff */
[----:B------:R-:W-:Y:S01]  /*0e70*/  IMAD.MOV.U32 R27, RZ, RZ, RZ ;  /* 0x000000ffff1b7224 */ /* 0x000fe200078e00ff */
[----:B------:R-:W-:Y:S01]  /*0e80*/  LOP3.LUT R29, R4, 0x80000000, RZ, 0xfc, !PT ;  /* 0x80000000041d7812 */ /* 0x000fe200078efcff */
[----:B------:R-:W-:-:S07]  /*0e90*/  IMAD.MOV.U32 R25, RZ, RZ, RZ ;  /* 0x000000ffff197224 */ /* 0x000fce00078e00ff */
.L_x_5:
[----:B0-----:R-:W-:-:S06]  /*0ea0*/  IMAD.WIDE.U32 R4, R25, 0x4, R2 ;  /* 0x0000000419047825 */ /* 0x001fcc00078e0002 */
[----:B------:R-:W2:Y:S01]  /*0eb0*/  LDG.E.CONSTANT R4, desc[UR6][R4.64] ;  /* 0x0000000604047981 */ /* 0x000ea2000c1e9900 */
[C---:B------:R-:W-:Y:S01]  /*0ec0*/  SHF.L.U32 R24, R25.reuse, 0x2, RZ ;  /* 0x0000000219187819 */ /* 0x040fe200000006ff */
[----:B------:R-:W-:-:S03]  /*0ed0*/  VIADD R25, R25, 0x1 ;  /* 0x0000000119197836 */ /* 0x000fc60000000000 */
[C---:B------:R-:W-:Y:S02]  /*0ee0*/  ISETP.EQ.AND P5, PT, R24.reuse, RZ, PT ;  /* 0x000000ff1800720c */ /* 0x040fe40003fa2270 */
[C---:B------:R-:W-:Y:S02]  /*0ef0*/  ISETP.EQ.AND P4, PT, R24.reuse, 0x4, PT ;  /* 0x000000041800780c */ /* 0x040fe40003f82270 */
[C---:B------:R-:W-:Y:S02]  /*0f00*/  ISETP.EQ.AND P3, PT, R24.reuse, 0x8, PT ;  /* 0x000000081800780c */ /* 0x040fe40003f62270 */
[C---:B------:R-:W-:Y:S02]  /*0f10*/  ISETP.EQ.AND P2, PT, R24.reuse, 0xc, PT ;  /* 0x0000000c1800780c */ /* 0x040fe40003f42270 */
[----:B------:R-:W-:Y:S01]  /*0f20*/  ISETP.EQ.AND P1, PT, R24, 0x10, PT ;  /* 0x000000101800780c */ /* 0x000fe20003f22270 */
[----:B--2---:R-:W-:-:S03]  /*0f30*/  IMAD.WIDE.U32 R6, R4, R29, RZ ;  /* 0x0000001d04067225 */ /* 0x004fc600078e00ff */
[----:B------:R-:W-:-:S04]  /*0f40*/  IADD3 R6, P0, PT, R6, R23, RZ ;  /* 0x0000001706067210 */ /* 0x000fc80007f1e0ff */
[----:B------:R-:W-:Y:S01]  /*0f50*/  @P4 MOV R13, R6 ;  /* 0x00000006000d4202 */ /* 0x000fe20000000f00 */
[--C-:B------:R-:W-:Y:S01]  /*0f60*/  @P5 IMAD.MOV.U32 R12, RZ, RZ, R6.reuse ;  /* 0x000000ffff0c5224 */ /* 0x100fe200078e0006 */
[----:B------:R-:W-:Y:S01]  /*0f70*/  ISETP.NE.AND P5, PT, R25, 0x6, PT ;  /* 0x000000061900780c */ /* 0x000fe20003fa5270 */
[----:B------:R-:W-:Y:S01]  /*0f80*/  IMAD.X R23, R7, 0x1, R27, P0 ;  /* 0x0000000107177824 */ /* 0x000fe200000e061b */
[----:B------:R-:W-:Y:S01]  /*0f90*/  ISETP.EQ.AND P0, PT, R24, 0x14, PT ;  /* 0x000000141800780c */ /* 0x000fe20003f02270 */
[--C-:B------:R-:W-:Y:S02]  /*0fa0*/  @P3 IMAD.MOV.U32 R14, RZ, RZ, R6.reuse ;  /* 0x000000ffff0e3224 */ /* 0x100fe400078e0006 */
[--C-:B------:R-:W-:Y:S02]  /*0fb0*/  @P2 IMAD.MOV.U32 R15, RZ, RZ, R6.reuse ;  /* 0x000000ffff0f2224 */ /* 0x100fe400078e0006 */
[----:B------:R-:W-:-:S08]  /*0fc0*/  @P1 IMAD.MOV.U32 R16, RZ, RZ, R6 ;  /* 0x000000ffff101224 */ /* 0x000fd000078e0006 */
[----:B------:R-:W-:Y:S01]  /*0fd0*/  @P0 MOV R17, R6 ;  /* 0x0000000600110202 */ /* 0x000fe20000000f00 */
[----:B------:R-:W-:Y:S06]  /*0fe0*/  @P5 BRA `(.L_x_5) ;  /* 0xfffffffc00ac5947 */ /* 0x000fec000383ffff */
        /* <DEDUP_REMOVED lines=40> */
.L_x_6:
        /* <DEDUP_REMOVED lines=18> */
.L_x_4:
[----:B------:R-:W0:Y:S01]  /*1390*/  LDCU.64 UR8, c[0x0][0x380] ;  /* 0x00007000ff0877ac */ /* 0x000e220008000a00 */
[----:B------:R-:W-:-:S04]  /*13a0*/  IADD3 R3, P0, PT, R9, UR4, RZ ;  /* 0x0000000409037c10 */ /* 0x000fc8000ff1e0ff */
[----:B------:R-:W-:Y:S02]  /*13b0*/  LEA.HI.X.SX32 R4, R9, RZ, 0x1, P0 ;  /* 0x000000ff09047211 */ /* 0x000fe400000f0eff */
[----:B0-----:R-:W-:-:S04]  /*13c0*/  LEA R2, P0, R3, UR8, 0x2 ;  /* 0x0000000803027c11 */ /* 0x001fc8000f8010ff */
[----:B------:R-:W-:-:S05]  /*13d0*/  LEA.HI.X R3, R3, UR9, R4, 0x2, P0 ;  /* 0x0000000903037c11 */ /* 0x000fca00080f1404 */
[----:B------:R-:W2:Y:S04]  /*13e0*/  LDG.E R22, desc[UR6][R2.64+0x80] ;  /* 0x0000800602167981 */ /* 0x000ea8000c1e1900 */
[----:B------:R-:W3:Y:S01]  /*13f0*/  LDG.E R4, desc[UR6][R2.64] ;  /* 0x0000000602047981 */ /* 0x000ee2000c1e1900 */
[----:B------:R-:W-:Y:S01]  /*1400*/  FMUL R5, R6, R6 ;  /* 0x0000000606057220 */ /* 0x000fe20000400000 */
[C---:B------:R-:W-:Y:S01]  /*1410*/  LOP3.LUT R23, R7.reuse, 0x1, RZ, 0xc0, !PT ;  /* 0x0000000107177812 */ /* 0x040fe200078ec0ff */
[----:B------:R-:W-:Y:S01]  /*1420*/  UIADD3 UR4, UPT, UPT, UR4, 0x1, URZ ;  /* 0x0000000104047890 */ /* 0x000fe2000fffe0ff */
[----:B------:R-:W-:Y:S01]  /*1430*/  LOP3.LUT P1, RZ, R7, 0x2, RZ, 0xc0, !PT ;  /* 0x0000000207ff7812 */ /* 0x000fe2000782c0ff */
[----:B------:R-:W-:Y:S01]  /*1440*/  FFMA R18, R5, R18, -0.0013887860113754868507 ;  /* 0xbab607ed05127423 */ /* 0x000fe20000000012 */
[----:B------:R-:W-:Y:S01]  /*1450*/  ISETP.NE.U32.AND P0, PT, R23, 0x1, PT ;  /* 0x000000011700780c */ /* 0x000fe20003f05070 */
[----:B------:R-:W-:-:S03]  /*1460*/  UISETP.NE.AND UP0, UPT, UR4, 0x20, UPT ;  /* 0x000000200400788c */ /* 0x000fc6000bf05270 */
[----:B------:R-:W-:Y:S02]  /*1470*/  FSEL R24, R19, 0.041666727513074874878, P0 ;  /* 0x3d2aaabb13187808 */ /* 0x000fe40000000000 */
[----:B------:R-:W-:Y:S02]  /*1480*/  FSEL R18, R18, -0.00019574658654164522886, !P0 ;  /* 0xb94d415312127808 */ /* 0x000fe40004000000 */
[----:B------:R-:W-:Y:S02]  /*1490*/  FSEL R7, -R20, -0.4999999701976776123, P0 ;  /* 0xbeffffff14077808 */ /* 0x000fe40000000100 */
[----:B------:R-:W-:Y:S01]  /*14a0*/  FSEL R6, R6, 1, P0 ;  /* 0x3f80000006067808 */ /* 0x000fe20000000000 */
[----:B------:R-:W-:-:S04]  /*14b0*/  FFMA R18, R5, R18, R24 ;  /* 0x0000001205127223 */ /* 0x000fc80000000018 */
[C---:B------:R-:W-:Y:S01]  /*14c0*/  FFMA R7, R5.reuse, R18, R7 ;  /* 0x0000001205077223 */ /* 0x040fe20000000007 */
[----:B------:R-:W-:-:S04]  /*14d0*/  FFMA R5, R5, R6, RZ ;  /* 0x0000000605057223 */ /* 0x000fc800000000ff */
[----:B------:R-:W-:-:S04]  /*14e0*/  FFMA R5, R5, R7, R6 ;  /* 0x0000000705057223 */ /* 0x000fc80000000006 */
[----:B------:R-:W-:-:S04]  /*14f0*/  @P1 FADD R5, RZ, -R5 ;  /* 0x80000005ff051221 */ /* 0x000fc80000000000 */
[C---:B--2---:R-:W-:Y:S01]  /*1500*/  FMUL R6, R5.reuse, R22 ;  /* 0x0000001605067220 */ /* 0x044fe20000400000 */
[----:B---3--:R-:W-:-:S03]  /*1510*/  FMUL R7, R5, R4 ;  /* 0x0000000405077220 */ /* 0x008fc60000400000 */
[C---:B------:R-:W-:Y:S01]  /*1520*/  FFMA R5, R21.reuse, R4, -R6 ;  /* 0x0000000415057223 */ /* 0x040fe20000000806 */
[----:B------:R-:W-:-:S04]  /*1530*/  FFMA R7, R21, R22, R7 ;  /* 0x0000001615077223 */ /* 0x000fc80000000007 */
[----:B------:R0:W-:Y:S04]  /*1540*/  STG.E desc[UR6][R2.64], R5 ;  /* 0x0000000502007986 */ /* 0x0001e8000c101906 */
[----:B------:R0:W-:Y:S01]  /*1550*/  STG.E desc[UR6][R2.64+0x80], R7 ;  /* 0x0000800702007986 */ /* 0x0001e2000c101906 */
[----:B------:R-:W-:Y:S05]  /*1560*/  BRA.U UP0, `(.L_x_7) ;  /* 0xffffffed006c7547 */ /* 0x000fea000b83ffff */
[----:B------:R-:W-:Y:S05]  /*1570*/  EXIT ;  /* 0x000000000000794d */ /* 0x000fea0003800000 */
.L_x_8:
[----:B------:R-:W-:-:S00]  /*1580*/  BRA `(.L_x_8) ;  /* 0xfffffffc00fc7947 */ /* 0x000fc0000383ffff */
[----:B------:R-:W-:-:S00]  /*1590*/  NOP ;  /* 0x0000000000007918 */ /* 0x000fc00000000000 */
        /* <DEDUP_REMOVED lines=14> */
.L_x_9:


//--------------------- .nv.global.init           --------------------------
	.section	.nv.global.init,"aw",@progbits
	.align	4
.nv.global.init:
	.type		__cudart_i2opi_f,@object
	.size		__cudart_i2opi_f,(.L_0 - __cudart_i2opi_f)
__cudart_i2opi_f:
        /*0000*/ 	.byte	0x41, 0x90, 0x43, 0x3c, 0x99, 0x95, 0x62, 0xdb, 0xc0, 0xdd, 0x34, 0xf5, 0xd1, 0x57, 0x27, 0xfc
        /*0010*/ 	.byte	0x29, 0x15, 0x44, 0x4e, 0x6e, 0x83, 0xf9, 0xa2
.L_0:


//--------------------- .nv.shared.reserved.0     --------------------------
	.section	.nv.shared.reserved.0,"aw",@nobits
	.weak		__nv_reservedSMEM_offset_0_alias
	.size		__nv_reservedSMEM_offset_0_alias, 0, 64
	.other		__nv_reservedSMEM_offset_0_alias,@"STO_CUDA_RESERVED_SHARED STV_DEFAULT"
__nv_reservedSMEM_offset_0_alias:
	.zero		0
	.zero		64


//--------------------- .nv.constant0._Z12mrope_kernelPff --------------------------
	.section	.nv.constant0._Z12mrope_kernelPff,"a",@progbits
	.sectionflags	@""
	.align	4
.nv.constant0._Z12mrope_kernelPff:
	.zero		908


//--------------------- SYMBOLS --------------------------

	.type		.nv.reservedSmem.offset0,@object
	.size		.nv.reservedSmem.offset0,0x4
